//
// Generated by NVIDIA NVVM Compiler
//
// Compiler Build ID: CL-36424714
// Cuda compilation tools, release 13.0, V13.0.88
// Based on NVVM 20.0.0
//

.version 9.0
.target sm_100
.address_size 64

	// .globl	_Z22relu_derivative_kernelPKfPfi

.visible .entry _Z22relu_derivative_kernelPKfPfi(
	.param .u64 .ptr .align 1 _Z22relu_derivative_kernelPKfPfi_param_0,
	.param .u64 .ptr .align 1 _Z22relu_derivative_kernelPKfPfi_param_1,
	.param .u32 _Z22relu_derivative_kernelPKfPfi_param_2
)
{
	.reg .pred 	%p<3>;
	.reg .b32 	%r<6>;
	.reg .b32 	%f<3>;
	.reg .b64 	%rd<8>;

	ld.param.u64 	%rd1, [_Z22relu_derivative_kernelPKfPfi_param_0];
	ld.param.u64 	%rd2, [_Z22relu_derivative_kernelPKfPfi_param_1];
	ld.param.u32 	%r2, [_Z22relu_derivative_kernelPKfPfi_param_2];
	mov.u32 	%r3, %ctaid.x;
	mov.u32 	%r4, %ntid.x;
	mov.u32 	%r5, %tid.x;
	mad.lo.s32 	%r1, %r3, %r4, %r5;
	setp.ge.s32 	%p1, %r1, %r2;
	@%p1 bra 	$L__BB0_2;
	cvta.to.global.u64 	%rd3, %rd1;
	cvta.to.global.u64 	%rd4, %rd2;
	mul.wide.s32 	%rd5, %r1, 4;
	add.s64 	%rd6, %rd3, %rd5;
	ld.global.f32 	%f1, [%rd6];
	setp.gt.f32 	%p2, %f1, 0f00000000;
	selp.f32 	%f2, 0f3F800000, 0f00000000, %p2;
	add.s64 	%rd7, %rd4, %rd5;
	st.global.f32 	[%rd7], %f2;
$L__BB0_2:
	ret;

}


// ===== COMPILED SASS (sm_100) =====

	.target	sm_100

	.elftype	@"ET_EXEC"


//--------------------- .note.nv.tkinfo           --------------------------
	.section	.note.nv.tkinfo,"",@"SHT_NOTE"
	.sectionflags	@"SHF_NOTE_NV_TKINFO"
	.tkinfo
        /*0018*/ 	.word	0x00000002
        /*0030*/ 	.string	""
        /*0030*/ 	.string	"ptxas"
        /*0030*/ 	.string	"Cuda compilation tools, release 13.0, V13.0.88"
        /*0030*/ 	.string	"Build cuda_13.0.r13.0/compiler.36424714_0"
        /*0030*/ 	.string	"-arch sm_100 -m 64 "



//--------------------- .note.nv.cuinfo           --------------------------
	.section	.note.nv.cuinfo,"",@"SHT_NOTE"
	.sectionflags	@"SHF_NOTE_NV_CUINFO"
        /*0018*/ 	.short	0x0002
        /*001a*/ 	.short	0x0064
        /*001c*/ 	.short	0x0082
	.zero		2


//--------------------- .nv.info                  --------------------------
	.section	.nv.info,"",@"SHT_CUDA_INFO"
	.align	4


	//----- nvinfo : EIATTR_REGCOUNT
	.align		4
        /*0000*/ 	.byte	0x04, 0x2f
        /*0002*/ 	.short	(.L_1 - .L_0)
	.align		4
.L_0:
        /*0004*/ 	.word	index@(_Z22relu_derivative_kernelPKfPfi)
        /*0008*/ 	.word	0x0000000a


	//----- nvinfo : EIATTR_FRAME_SIZE
	.align		4
.L_1:
        /*000c*/ 	.byte	0x04, 0x11
        /*000e*/ 	.short	(.L_3 - .L_2)
	.align		4
.L_2:
        /*0010*/ 	.word	index@(_Z22relu_derivative_kernelPKfPfi)
        /*0014*/ 	.word	0x00000000


	//----- nvinfo : EIATTR_MIN_STACK_SIZE
	.align		4
.L_3:
        /*0018*/ 	.byte	0x04, 0x12
        /*001a*/ 	.short	(.L_5 - .L_4)
	.align		4
.L_4:
        /*001c*/ 	.word	index@(_Z22relu_derivative_kernelPKfPfi)
        /*0020*/ 	.word	0x00000000
.L_5:


//--------------------- .nv.compat                --------------------------
	.section	.nv.compat,"",@"SHT_CUDA_COMPAT_INFO"
	.align	4
        /*0000*/ 	.byte	0x02, 0x09, 0x00, 0x00, 0x02, 0x02, 0x01, 0x00, 0x02, 0x05, 0x05, 0x00, 0x03, 0x07, 0x01, 0x01
        /*0010*/ 	.byte	0x02, 0x03, 0x00, 0x00, 0x02, 0x06, 0x01, 0x00, 0x04, 0x0b, 0x08, 0x00, 0x09, 0x00, 0x00, 0x00
        /*0020*/ 	.byte	0x00, 0x00, 0x00, 0x00


//--------------------- .nv.info._Z22relu_derivative_kernelPKfPfi --------------------------
	.section	.nv.info._Z22relu_derivative_kernelPKfPfi,"",@"SHT_CUDA_INFO"
	.sectionflags	@""
	.align	4


	//----- nvinfo : EIATTR_CUDA_API_VERSION
	.align		4
        /*0000*/ 	.byte	0x04, 0x37
        /*0002*/ 	.short	(.L_7 - .L_6)
.L_6:
        /*0004*/ 	.word	0x00000082


	//----- nvinfo : EIATTR_KPARAM_INFO
	.align		4
.L_7:
        /*0008*/ 	.byte	0x04, 0x17
        /*000a*/ 	.short	(.L_9 - .L_8)
.L_8:
        /*000c*/ 	.word	0x00000000
        /*0010*/ 	.short	0x0002
        /*0012*/ 	.short	0x0010
        /*0014*/ 	.byte	0x00, 0xf0, 0x11, 0x00


	//----- nvinfo : EIATTR_KPARAM_INFO
	.align		4
.L_9:
        /*0018*/ 	.byte	0x04, 0x17
        /*001a*/ 	.short	(.L_11 - .L_10)
.L_10:
        /*001c*/ 	.word	0x00000000
        /*0020*/ 	.short	0x0001
        /*0022*/ 	.short	0x0008
        /*0024*/ 	.byte	0x00, 0xf5, 0x21, 0x00


	//----- nvinfo : EIATTR_KPARAM_INFO
	.align		4
.L_11:
        /*0028*/ 	.byte	0x04, 0x17
        /*002a*/ 	.short	(.L_13 - .L_12)
.L_12:
        /*002c*/ 	.word	0x00000000
        /*0030*/ 	.short	0x0000
        /*0032*/ 	.short	0x0000
        /*0034*/ 	.byte	0x00, 0xf5, 0x21, 0x00


	//----- nvinfo : EIATTR_SPARSE_MMA_MASK
	.align		4
.L_13:
        /*0038*/ 	.byte	0x03, 0x50
        /*003a*/ 	.short	0x0000


	//----- nvinfo : EIATTR_MAXREG_COUNT
	.align		4
        /*003c*/ 	.byte	0x03, 0x1b
        /*003e*/ 	.short	0x00ff


	//----- nvinfo : EIATTR_MERCURY_ISA_VERSION
	.align		4
        /*0040*/ 	.byte	0x03, 0x5f
        /*0042*/ 	.short	0x0101


	//----- nvinfo : EIATTR_VRC_CTA_INIT_COUNT
	.align		4
        /*0044*/ 	.byte	0x02, 0x4a
	.zero		1
	.zero		1


	//----- nvinfo : EIATTR_EXIT_INSTR_OFFSETS
	.align		4
        /*0048*/ 	.byte	0x04, 0x1c
        /*004a*/ 	.short	(.L_15 - .L_14)


	//   ....[0]....
.L_14:
        /*004c*/ 	.word	0x00000070


	//   ....[1]....
        /*0050*/ 	.word	0x00000100


	//----- nvinfo : EIATTR_CBANK_PARAM_SIZE
	.align		4
.L_15:
        /*0054*/ 	.byte	0x03, 0x19
        /*0056*/ 	.short	0x0014


	//----- nvinfo : EIATTR_PARAM_CBANK
	.align		4
        /*0058*/ 	.byte	0x04, 0x0a
        /*005a*/ 	.short	(.L_17 - .L_16)
	.align		4
.L_16:
        /*005c*/ 	.word	index@(.nv.constant0._Z22relu_derivative_kernelPKfPfi)
        /*0060*/ 	.short	0x0380
        /*0062*/ 	.short	0x0014


	//----- nvinfo : EIATTR_SW_WAR
	.align		4
.L_17:
        /*0064*/ 	.byte	0x04, 0x36
        /*0066*/ 	.short	(.L_19 - .L_18)
.L_18:
        /*0068*/ 	.word	0x00000008
.L_19:


//--------------------- .nv.callgraph             --------------------------
	.section	.nv.callgraph,"",@"SHT_CUDA_CALLGRAPH"
	.align	4
	.sectionentsize	8
	.align		4
        /*0000*/ 	.word	0x00000000
	.align		4
        /*0004*/ 	.word	0xffffffff
	.align		4
        /*0008*/ 	.word	0x00000000
	.align		4
        /*000c*/ 	.word	0xfffffffe
	.align		4
        /*0010*/ 	.word	0x00000000
	.align		4
        /*0014*/ 	.word	0xfffffffd
	.align		4
        /*0018*/ 	.word	0x00000000
	.align		4
        /*001c*/ 	.word	0xfffffffc


//--------------------- .text._Z22relu_derivative_kernelPKfPfi --------------------------
	.section	.text._Z22relu_derivative_kernelPKfPfi,"ax",@progbits
	.align	128
        .global         _Z22relu_derivative_kernelPKfPfi
        .type           _Z22relu_derivative_kernelPKfPfi,@function
        .size           _Z22relu_derivative_kernelPKfPfi,(.L_x_1 - _Z22relu_derivative_kernelPKfPfi)
        .other          _Z22relu_derivative_kernelPKfPfi,@"STO_CUDA_ENTRY STV_DEFAULT"
_Z22relu_derivative_kernelPKfPfi:
.text._Z22relu_derivative_kernelPKfPfi:
[----:B------:R-:W-:Y:S01]  /*0000*/  LDC R1, c[0x0][0x37c] ;  /* 0x0000df00ff017b82 */ /* 0x000fe20000000800 */
[----:B------:R-:W0:Y:S07]  /*0010*/  S2R R0, SR_TID.X ;  /* 0x0000000000007919 */ /* 0x000e2e0000002100 */
[----:B------:R-:W0:Y:S01]  /*0020*/  S2UR UR4, SR_CTAID.X ;  /* 0x00000000000479c3 */ /* 0x000e220000002500 */
[----:B------:R-:W1:Y:S07]  /*0030*/  LDCU UR5, c[0x0][0x390] ;  /* 0x00007200ff0577ac */ /* 0x000e6e0008000800 */
[----:B------:R-:W0:Y:S02]  /*0040*/  LDC R7, c[0x0][0x360] ;  /* 0x0000d800ff077b82 */ /* 0x000e240000000800 */
[----:B0-----:R-:W-:-:S05]  /*0050*/  IMAD R7, R7, UR4, R0 ;  /* 0x0000000407077c24 */ /* 0x001fca000f8e0200 */
[----:B-1----:R-:W-:-:S13]  /*0060*/  ISETP.GE.AND P0, PT, R7, UR5, PT ;  /* 0x0000000507007c0c */ /* 0x002fda000bf06270 */
[----:B------:R-:W-:Y:S05]  /*0070*/  @P0 EXIT ;  /* 0x000000000000094d */ /* 0x000fea0003800000 */
[----:B------:R-:W0:Y:S01]  /*0080*/  LDC.64 R2, c[0x0][0x380] ;  /* 0x0000e000ff027b82 */ /* 0x000e220000000a00 */
[----:B------:R-:W1:Y:S07]  /*0090*/  LDCU.64 UR4, c[0x0][0x358] ;  /* 0x00006b00ff0477ac */ /* 0x000e6e0008000a00 */
[----:B------:R-:W2:Y:S01]  /*00a0*/  LDC.64 R4, c[0x0][0x388] ;  /* 0x0000e200ff047b82 */ /* 0x000ea20000000a00 */
[----:B0-----:R-:W-:-:S06]  /*00b0*/  IMAD.WIDE R2, R7, 0x4, R2 ;  /* 0x0000000407027825 */ /* 0x001fcc00078e0202 */
[----:B-1----:R-:W3:Y:S01]  /*00c0*/  LDG.E R2, desc[UR4][R2.64] ;  /* 0x0000000402027981 */ /* 0x002ee2000c1e1900 */
[----:B--2---:R-:W-:Y:S01]  /*00d0*/  IMAD.WIDE R4, R7, 0x4, R4 ;  /* 0x0000000407047825 */ /* 0x004fe200078e0204 */
[----:B---3--:R-:W-:-:S05]  /*00e0*/  FSET.BF.GT.AND R7, R2, RZ, PT ;  /* 0x000000ff0207720a */ /* 0x008fca0003804000 */
[----:B------:R-:W-:Y:S01]  /*00f0*/  STG.E desc[UR4][R4.64], R7 ;  /* 0x0000000704007986 */ /* 0x000fe2000c101904 */
[----:B------:R-:W-:Y:S05]  /*0100*/  EXIT ;  /* 0x000000000000794d */ /* 0x000fea0003800000 */
.L_x_0:
[----:B------:R-:W-:-:S00]  /*0110*/  BRA `(.L_x_0) ;  /* 0xfffffffc00fc7947 */ /* 0x000fc0000383ffff */
[----:B------:R-:W-:-:S00]  /*0120*/  NOP ;  /* 0x0000000000007918 */ /* 0x000fc00000000000 */
        /* <DEDUP_REMOVED lines=13> */
.L_x_1:


//--------------------- .nv.shared.reserved.0     --------------------------
	.section	.nv.shared.reserved.0,"aw",@nobits
	.weak		__nv_reservedSMEM_offset_0_alias
	.size		__nv_reservedSMEM_offset_0_alias, 0, 64
	.other		__nv_reservedSMEM_offset_0_alias,@"STO_CUDA_RESERVED_SHARED STV_DEFAULT"
__nv_reservedSMEM_offset_0_alias:
	.zero		0
	.zero		64


//--------------------- .nv.constant0._Z22relu_derivative_kernelPKfPfi --------------------------
	.section	.nv.constant0._Z22relu_derivative_kernelPKfPfi,"a",@progbits
	.sectionflags	@""
	.align	4
.nv.constant0._Z22relu_derivative_kernelPKfPfi:
	.zero		916


//--------------------- SYMBOLS --------------------------

	.type		.nv.reservedSmem.offset0,@object
	.size		.nv.reservedSmem.offset0,0x4
